	.headerflags	@"EF_CUDA_TEXMODE_UNIFIED EF_CUDA_64BIT_ADDRESS EF_CUDA_SM86 EF_CUDA_VIRTUAL_SM(EF_CUDA_SM86)"
	.elftype	@"ET_EXEC"


//--------------------- .nv.info                  --------------------------
	.section	.nv.info,"",@"SHT_CUDA_INFO"
	.align	4


	//----- nvinfo : EIATTR_REGCOUNT
	.align		4
        /*0000*/ 	.byte	0x04, 0x2f
        /*0002*/ 	.short	(.L_2 - .L_1)
	.align		4
.L_1:
        /*0004*/ 	.word	index@(triton_per_fused_add_mean_mul_pow_rsqrt_1)
        /*0008*/ 	.word	0x00000015


	//----- nvinfo : EIATTR_FRAME_SIZE
	.align		4
.L_2:
        /*000c*/ 	.byte	0x04, 0x11
        /*000e*/ 	.short	(.L_4 - .L_3)
	.align		4
.L_3:
        /*0010*/ 	.word	index@(triton_per_fused_add_mean_mul_pow_rsqrt_1)
        /*0014*/ 	.word	0x00000000


	//----- nvinfo : EIATTR_MIN_STACK_SIZE
	.align		4
.L_4:
        /*0018*/ 	.byte	0x04, 0x12
        /*001a*/ 	.short	(.L_6 - .L_5)
	.align		4
.L_5:
        /*001c*/ 	.word	index@(triton_per_fused_add_mean_mul_pow_rsqrt_1)
        /*0020*/ 	.word	0x00000000
.L_6:


//--------------------- .nv.info.triton_per_fused_add_mean_mul_pow_rsqrt_1 --------------------------
	.section	.nv.info.triton_per_fused_add_mean_mul_pow_rsqrt_1,"",@"SHT_CUDA_INFO"
	.sectionflags	@""
	.align	4


	//----- nvinfo : EIATTR_CUDA_API_VERSION
	.align		4
        /*0000*/ 	.byte	0x04, 0x37
        /*0002*/ 	.short	(.L_8 - .L_7)
.L_7:
        /*0004*/ 	.word	0x00000080


	//----- nvinfo : EIATTR_SW2861232_WAR
	.align		4
.L_8:
        /*0008*/ 	.byte	0x01, 0x35
	.zero		2


	//----- nvinfo : EIATTR_PARAM_CBANK
	.align		4
        /*000c*/ 	.byte	0x04, 0x0a
        /*000e*/ 	.short	(.L_10 - .L_9)
	.align		4
.L_9:
        /*0010*/ 	.word	index@(.nv.constant0.triton_per_fused_add_mean_mul_pow_rsqrt_1)
        /*0014*/ 	.short	0x0160
        /*0016*/ 	.short	0x0030


	//----- nvinfo : EIATTR_CBANK_PARAM_SIZE
	.align		4
.L_10:
        /*0018*/ 	.byte	0x03, 0x19
        /*001a*/ 	.short	0x0030


	//----- nvinfo : EIATTR_KPARAM_INFO
	.align		4
        /*001c*/ 	.byte	0x04, 0x17
        /*001e*/ 	.short	(.L_12 - .L_11)
.L_11:
        /*0020*/ 	.word	0x00000000
        /*0024*/ 	.short	0x0006
        /*0026*/ 	.short	0x0028
        /*0028*/ 	.byte	0x00, 0xf4, 0x21, 0x00


	//----- nvinfo : EIATTR_KPARAM_INFO
	.align		4
.L_12:
        /*002c*/ 	.byte	0x04, 0x17
        /*002e*/ 	.short	(.L_14 - .L_13)
.L_13:
        /*0030*/ 	.word	0x00000000
        /*0034*/ 	.short	0x0005
        /*0036*/ 	.short	0x0024
        /*0038*/ 	.byte	0x00, 0xf0, 0x11, 0x00


	//----- nvinfo : EIATTR_KPARAM_INFO
	.align		4
.L_14:
        /*003c*/ 	.byte	0x04, 0x17
        /*003e*/ 	.short	(.L_16 - .L_15)
.L_15:
        /*0040*/ 	.word	0x00000000
        /*0044*/ 	.short	0x0004
        /*0046*/ 	.short	0x0020
        /*0048*/ 	.byte	0x00, 0xf0, 0x11, 0x00


	//----- nvinfo : EIATTR_KPARAM_INFO
	.align		4
.L_16:
        /*004c*/ 	.byte	0x04, 0x17
        /*004e*/ 	.short	(.L_18 - .L_17)
.L_17:
        /*0050*/ 	.word	0x00000000
        /*0054*/ 	.short	0x0003
        /*0056*/ 	.short	0x0018
        /*0058*/ 	.byte	0x00, 0xf4, 0x21, 0x00


	//----- nvinfo : EIATTR_KPARAM_INFO
	.align		4
.L_18:
        /*005c*/ 	.byte	0x04, 0x17
        /*005e*/ 	.short	(.L_20 - .L_19)
.L_19:
        /*0060*/ 	.word	0x00000000
        /*0064*/ 	.short	0x0002
        /*0066*/ 	.short	0x0010
        /*0068*/ 	.byte	0x00, 0xf4, 0x21, 0x00


	//----- nvinfo : EIATTR_KPARAM_INFO
	.align		4
.L_20:
        /*006c*/ 	.byte	0x04, 0x17
        /*006e*/ 	.short	(.L_22 - .L_21)
.L_21:
        /*0070*/ 	.word	0x00000000
        /*0074*/ 	.short	0x0001
        /*0076*/ 	.short	0x0008
        /*0078*/ 	.byte	0x00, 0xf4, 0x21, 0x00


	//----- nvinfo : EIATTR_KPARAM_INFO
	.align		4
.L_22:
        /*007c*/ 	.byte	0x04, 0x17
        /*007e*/ 	.short	(.L_24 - .L_23)
.L_23:
        /*0080*/ 	.word	0x00000000
        /*0084*/ 	.short	0x0000
        /*0086*/ 	.short	0x0000
        /*0088*/ 	.byte	0x00, 0xf4, 0x21, 0x00


	//----- nvinfo : EIATTR_MAXREG_COUNT
	.align		4
.L_24:
        /*008c*/ 	.byte	0x03, 0x1b
        /*008e*/ 	.short	0x00ff


	//----- nvinfo : EIATTR_COOP_GROUP_MASK_REGIDS
	.align		4
        /*0090*/ 	.byte	0x04, 0x29
        /*0092*/ 	.short	(.L_26 - .L_25)


	//   ....[0]....
.L_25:
        /*0094*/ 	.word	0xffffffff


	//   ....[1]....
        /*0098*/ 	.word	0xffffffff


	//   ....[2]....
        /*009c*/ 	.word	0xffffffff


	//   ....[3]....
        /*00a0*/ 	.word	0xffffffff


	//   ....[4]....
        /*00a4*/ 	.word	0xffffffff


	//   ....[5]....
        /*00a8*/ 	.word	0xffffffff


	//   ....[6]....
        /*00ac*/ 	.word	0xffffffff


	//----- nvinfo : EIATTR_COOP_GROUP_INSTR_OFFSETS
	.align		4
.L_26:
        /*00b0*/ 	.byte	0x04, 0x28
        /*00b2*/ 	.short	(.L_28 - .L_27)


	//   ....[0]....
.L_27:
        /*00b4*/ 	.word	0x00000180


	//   ....[1]....
        /*00b8*/ 	.word	0x000001a0


	//   ....[2]....
        /*00bc*/ 	.word	0x000001e0


	//   ....[3]....
        /*00c0*/ 	.word	0x00000200


	//   ....[4]....
        /*00c4*/ 	.word	0x00000220


	//   ....[5]....
        /*00c8*/ 	.word	0x00000290


	//   ....[6]....
        /*00cc*/ 	.word	0x000002c0


	//----- nvinfo : EIATTR_EXIT_INSTR_OFFSETS
	.align		4
.L_28:
        /*00d0*/ 	.byte	0x04, 0x1c
        /*00d2*/ 	.short	(.L_30 - .L_29)


	//   ....[0]....
.L_29:
        /*00d4*/ 	.word	0x000003f0


	//----- nvinfo : EIATTR_REQNTID
	.align		4
.L_30:
        /*00d8*/ 	.byte	0x04, 0x10
        /*00da*/ 	.short	(.L_32 - .L_31)
.L_31:
        /*00dc*/ 	.word	0x00000080
        /*00e0*/ 	.word	0x00000001
        /*00e4*/ 	.word	0x00000001
.L_32:


//--------------------- .nv.callgraph             --------------------------
	.section	.nv.callgraph,"",@"SHT_CUDA_CALLGRAPH"
	.align	4
	.sectionentsize	8
	.align		4
        /*0000*/ 	.word	0x00000000
	.align		4
        /*0004*/ 	.word	0xffffffff
	.align		4
        /*0008*/ 	.word	0x00000000
	.align		4
        /*000c*/ 	.word	0xfffffffe
	.align		4
        /*0010*/ 	.word	0x00000000
	.align		4
        /*0014*/ 	.word	0xfffffffd
	.align		4
        /*0018*/ 	.word	0x00000000
	.align		4
        /*001c*/ 	.word	0xfffffffc


//--------------------- .nv.rel.action            --------------------------
	.section	.nv.rel.action,"",@"SHT_CUDA_RELOCINFO"
	.align	8
	.sectionentsize	8
        /*0000*/ 	.byte	0x73, 0x00, 0x00, 0x00, 0x00, 0x00, 0x00, 0x00, 0x00, 0x00, 0x00, 0x11, 0x25, 0x00, 0x05, 0x36


//--------------------- .nv.constant4             --------------------------
	.section	.nv.constant4,"a",@progbits
	.align	8
	.align		8
.nv.constant4:
        /*0000*/ 	.dword	_$_str


//--------------------- .nv.constant0.triton_per_fused_add_mean_mul_pow_rsqrt_1 --------------------------
	.section	.nv.constant0.triton_per_fused_add_mean_mul_pow_rsqrt_1,"a",@progbits
	.sectionflags	@""
	.align	4
.nv.constant0.triton_per_fused_add_mean_mul_pow_rsqrt_1:
	.zero		400


//--------------------- .text.triton_per_fused_add_mean_mul_pow_rsqrt_1 --------------------------
	.section	.text.triton_per_fused_add_mean_mul_pow_rsqrt_1,"ax",@progbits
	.sectionflags	@"SHF_BARRIERS=1"
	.sectioninfo	@"SHI_REGISTERS=21"
	.align	128
        .global         triton_per_fused_add_mean_mul_pow_rsqrt_1
        .type           triton_per_fused_add_mean_mul_pow_rsqrt_1,@function
        .size           triton_per_fused_add_mean_mul_pow_rsqrt_1,(.L_x_1 - triton_per_fused_add_mean_mul_pow_rsqrt_1)
        .other          triton_per_fused_add_mean_mul_pow_rsqrt_1,@"STO_CUDA_ENTRY STV_DEFAULT"
triton_per_fused_add_mean_mul_pow_rsqrt_1:
.text.triton_per_fused_add_mean_mul_pow_rsqrt_1:
[----:B------:R-:W-:Y:S02]  /*0000*/  MOV R1, c[0x0][0x28] ;  /* 0x00000a0000017a02 */ /* 0x000fe40000000f00 */
[----:B------:R-:W0:Y:S01]  /*0010*/  S2R R0, SR_TID.X ;  /* 0x0000000000007919 */ /* 0x000e220000002100 */
[----:B------:R-:W-:-:S03]  /*0020*/  ULDC.64 UR4, c[0x0][0x118] ;  /* 0x0000460000047ab9 */ /* 0x000fc60000000a00 */
[----:B------:R-:W1:Y:S01]  /*0030*/  S2R R5, SR_CTAID.X ;  /* 0x0000000000057919 */ /* 0x000e620000002500 */
[----:B0-----:R-:W-:-:S04]  /*0040*/  SHF.L.U32 R3, R0, 0x2, RZ ;  /* 0x0000000200037819 */ /* 0x001fc800000006ff */
[----:B------:R-:W-:Y:S02]  /*0050*/  LOP3.LUT R16, R3, 0x1fc, RZ, 0xc0, !PT ;  /* 0x000001fc03107812 */ /* 0x000fe400078ec0ff */
[----:B------:R-:W-:Y:S02]  /*0060*/  MOV R3, 0x4 ;  /* 0x0000000400037802 */ /* 0x000fe40000000f00 */
[----:B-1----:R-:W-:-:S05]  /*0070*/  LEA R12, R5, R16, 0x9 ;  /* 0x00000010050c7211 */ /* 0x002fca00078e48ff */
[----:B------:R-:W-:-:S04]  /*0080*/  IMAD.WIDE R4, R12, R3, c[0x0][0x168] ;  /* 0x00005a000c047625 */ /* 0x000fc800078e0203 */
[----:B------:R-:W-:Y:S02]  /*0090*/  IMAD.WIDE R14, R12, R3, c[0x0][0x160] ;  /* 0x000058000c0e7625 */ /* 0x000fe400078e0203 */
[----:B------:R-:W2:Y:S04]  /*00a0*/  LDG.E.128 R4, [R4.64] ;  /* 0x0000000404047981 */ /* 0x000ea8000c1e1d00 */
[----:B------:R-:W2:Y:S01]  /*00b0*/  LDG.E.128 R8, [R14.64] ;  /* 0x000000040e087981 */ /* 0x000ea2000c1e1d00 */
[----:B------:R-:W-:Y:S02]  /*00c0*/  UMOV UR6, 0x0 ;  /* 0x0000000000067882 */ /* 0x000fe40000000000 */
[----:B------:R-:W-:Y:S01]  /*00d0*/  UMOV UR7, 0x14f00000 ;  /* 0x14f0000000077882 */ /* 0x000fe20000000000 */
[----:B------:R-:W-:-:S02]  /*00e0*/  LOP3.LUT P0, RZ, R0, 0x1f, RZ, 0xc0, !PT ;  /* 0x0000001f00ff7812 */ /* 0x000fc4000780c0ff */
[----:B------:R-:W-:Y:S01]  /*00f0*/  ISETP.GE.U32.AND P1, PT, R0, 0x4, PT ;  /* 0x000000040000780c */ /* 0x000fe20003f26070 */
[----:B--2---:R-:W-:Y:S01]  /*0100*/  FADD R9, R9, R5 ;  /* 0x0000000509097221 */ /* 0x004fe20000000000 */
[----:B------:R-:W-:-:S03]  /*0110*/  FADD R8, R8, R4 ;  /* 0x0000000408087221 */ /* 0x000fc60000000000 */
[----:B------:R-:W-:Y:S01]  /*0120*/  FMUL R13, R9, R9 ;  /* 0x00000009090d7220 */ /* 0x000fe20000400000 */
[----:B------:R-:W-:-:S03]  /*0130*/  FADD R10, R10, R6 ;  /* 0x000000060a0a7221 */ /* 0x000fc60000000000 */
[----:B------:R-:W-:Y:S01]  /*0140*/  FFMA R13, R8, R8, R13 ;  /* 0x00000008080d7223 */ /* 0x000fe2000000000d */
[----:B------:R-:W-:-:S03]  /*0150*/  FADD R11, R11, R7 ;  /* 0x000000070b0b7221 */ /* 0x000fc60000000000 */
[----:B------:R-:W-:-:S04]  /*0160*/  FFMA R6, R10, R10, R13 ;  /* 0x0000000a0a067223 */ /* 0x000fc8000000000d */
[----:B------:R-:W-:-:S05]  /*0170*/  FFMA R13, R11, R11, R6 ;  /* 0x0000000b0b0d7223 */ /* 0x000fca0000000006 */
[----:B------:R-:W0:Y:S02]  /*0180*/  SHFL.BFLY PT, R18, R13, 0x10, 0x1f ;  /* 0x0e001f000d127f89 */ /* 0x000e2400000e0000 */
[----:B0-----:R-:W-:-:S05]  /*0190*/  FADD R18, R13, R18 ;  /* 0x000000120d127221 */ /* 0x001fca0000000000 */
[----:B------:R-:W0:Y:S01]  /*01a0*/  SHFL.BFLY PT, R15, R18, 0x8, 0x1f ;  /* 0x0d001f00120f7f89 */ /* 0x000e2200000e0000 */
[----:B------:R-:W-:-:S06]  /*01b0*/  IMAD.WIDE.U32 R6, R16, R3, c[0x0][0x170] ;  /* 0x00005c0010067625 */ /* 0x000fcc00078e0003 */
[----:B------:R-:W2:Y:S01]  /*01c0*/  LDG.E.EL.128 R4, desc[UR6][R6.64] ;  /* 0x0000000606047981 */ /* 0x000ea2200c2e1d00 */
[----:B0-----:R-:W-:-:S05]  /*01d0*/  FADD R15, R18, R15 ;  /* 0x0000000f120f7221 */ /* 0x001fca0000000000 */
[----:B------:R-:W0:Y:S02]  /*01e0*/  SHFL.BFLY PT, R14, R15, 0x4, 0x1f ;  /* 0x0c801f000f0e7f89 */ /* 0x000e2400000e0000 */
[----:B0-----:R-:W-:-:S05]  /*01f0*/  FADD R14, R15, R14 ;  /* 0x0000000e0f0e7221 */ /* 0x001fca0000000000 */
[----:B------:R-:W0:Y:S02]  /*0200*/  SHFL.BFLY PT, R17, R14, 0x2, 0x1f ;  /* 0x0c401f000e117f89 */ /* 0x000e2400000e0000 */
[----:B0-----:R-:W-:-:S05]  /*0210*/  FADD R17, R14, R17 ;  /* 0x000000110e117221 */ /* 0x001fca0000000000 */
[----:B------:R-:W0:Y:S01]  /*0220*/  SHFL.BFLY PT, R16, R17, 0x1, 0x1f ;  /* 0x0c201f0011107f89 */ /* 0x000e2200000e0000 */
[----:B------:R-:W-:-:S04]  /*0230*/  SHF.R.U32.HI R13, RZ, 0x3, R0 ;  /* 0x00000003ff0d7819 */ /* 0x000fc80000011600 */
[----:B------:R-:W-:Y:S01]  /*0240*/  LOP3.LUT R13, R13, 0xc, RZ, 0xc0, !PT ;  /* 0x0000000c0d0d7812 */ /* 0x000fe200078ec0ff */
[----:B0-----:R-:W-:-:S05]  /*0250*/  FADD R16, R17, R16 ;  /* 0x0000001011107221 */ /* 0x001fca0000000000 */
[----:B------:R-:W-:Y:S04]  /*0260*/  @!P0 STS [R13], R16 ;  /* 0x000000100d008388 */ /* 0x000fe80000000800 */
[----:B------:R-:W-:Y:S06]  /*0270*/  BAR.SYNC.DEFER_BLOCKING 0x0 ;  /* 0x0000000000007b1d */ /* 0x000fec0000010000 */
[----:B------:R-:W0:Y:S04]  /*0280*/  @!P1 LDS R2, [R0.X4] ;  /* 0x0000000000029984 */ /* 0x000e280000004800 */
[----:B0-----:R-:W0:Y:S01]  /*0290*/  SHFL.BFLY PT, R15, R2, 0x2, 0x1f ;  /* 0x0c401f00020f7f89 */ /* 0x001e2200000e0000 */
[----:B------:R-:W-:Y:S01]  /*02a0*/  ISETP.NE.AND P0, PT, R0, RZ, PT ;  /* 0x000000ff0000720c */ /* 0x000fe20003f05270 */
[----:B0-----:R-:W-:-:S05]  /*02b0*/  FADD R15, R2, R15 ;  /* 0x0000000f020f7221 */ /* 0x001fca0000000000 */
[----:B------:R-:W0:Y:S02]  /*02c0*/  SHFL.BFLY PT, R14, R15, 0x1, 0x1f ;  /* 0x0c201f000f0e7f89 */ /* 0x000e2400000e0000 */
[----:B0-----:R-:W-:-:S05]  /*02d0*/  FADD R17, R15, R14 ;  /* 0x0000000e0f117221 */ /* 0x001fca0000000000 */
[----:B------:R-:W-:Y:S04]  /*02e0*/  @!P0 STS [R0.X4], R17 ;  /* 0x0000001100008388 */ /* 0x000fe80000004800 */
[----:B------:R-:W-:Y:S06]  /*02f0*/  BAR.SYNC.DEFER_BLOCKING 0x0 ;  /* 0x0000000000007b1d */ /* 0x000fec0000010000 */
[----:B------:R-:W0:Y:S01]  /*0300*/  LDS R14, [RZ] ;  /* 0x00000000ff0e7984 */ /* 0x000e220000000800 */
[----:B------:R-:W-:Y:S01]  /*0310*/  MOV R13, 0x3b000000 ;  /* 0x3b000000000d7802 */ /* 0x000fe20000000f00 */
[----:B0-----:R-:W-:-:S04]  /*0320*/  FADD R14, RZ, R14 ;  /* 0x0000000eff0e7221 */ /* 0x001fc80000000000 */
[----:B------:R-:W-:-:S06]  /*0330*/  FFMA R14, R14, R13, 9.9999999747524270788e-07 ;  /* 0x358637bd0e0e7423 */ /* 0x000fcc000000000d */
[----:B------:R-:W0:Y:S02]  /*0340*/  MUFU.RSQ R14, R14 ;  /* 0x0000000e000e7308 */ /* 0x000e240000001400 */
[-C--:B0-----:R-:W-:Y:S01]  /*0350*/  FMUL R13, R8, R14.reuse ;  /* 0x0000000e080d7220 */ /* 0x081fe20000400000 */
[-C--:B------:R-:W-:Y:S01]  /*0360*/  FMUL R2, R9, R14.reuse ;  /* 0x0000000e09027220 */ /* 0x080fe20000400000 */
[-C--:B------:R-:W-:Y:S01]  /*0370*/  FMUL R9, R10, R14.reuse ;  /* 0x0000000e0a097220 */ /* 0x080fe20000400000 */
[----:B------:R-:W-:Y:S01]  /*0380*/  FMUL R8, R11, R14 ;  /* 0x0000000e0b087220 */ /* 0x000fe20000400000 */
[----:B--2---:R-:W-:Y:S01]  /*0390*/  FMUL R4, R4, R13 ;  /* 0x0000000d04047220 */ /* 0x004fe20000400000 */
[----:B------:R-:W-:Y:S01]  /*03a0*/  FMUL R5, R5, R2 ;  /* 0x0000000205057220 */ /* 0x000fe20000400000 */
[----:B------:R-:W-:Y:S01]  /*03b0*/  FMUL R6, R6, R9 ;  /* 0x0000000906067220 */ /* 0x000fe20000400000 */
[----:B------:R-:W-:Y:S01]  /*03c0*/  FMUL R7, R7, R8 ;  /* 0x0000000807077220 */ /* 0x000fe20000400000 */
[----:B------:R-:W-:-:S05]  /*03d0*/  IMAD.WIDE R12, R12, R3, c[0x0][0x178] ;  /* 0x00005e000c0c7625 */ /* 0x000fca00078e0203 */
[----:B------:R-:W-:Y:S01]  /*03e0*/  STG.E.128 [R12.64], R4 ;  /* 0x000000040c007986 */ /* 0x000fe2000c101d04 */
[----:B------:R-:W-:Y:S05]  /*03f0*/  EXIT ;  /* 0x000000000000794d */ /* 0x000fea0003800000 */
.L_x_0:
[----:B------:R-:W-:-:S00]  /*0400*/  BRA `(.L_x_0) ;  /* 0xfffffff000007947 */ /* 0x000fc0000383ffff */
[----:B------:R-:W-:-:S00]  /*0410*/  NOP ;  /* 0x0000000000007918 */ /* 0x000fc00000000000 */
        /* <DEDUP_REMOVED lines=14> */
.L_x_1:


//--------------------- .nv.global.init           --------------------------
	.section	.nv.global.init,"aw",@progbits
.nv.global.init:
	.type		_$_str,@object
	.size		_$_str,(.L_0 - _$_str)
_$_str:
        /*0000*/ 	.byte	0x5f, 0x5f, 0x43, 0x55, 0x44, 0x41, 0x5f, 0x46, 0x54, 0x5a, 0x00
.L_0:


//--------------------- .nv.shared.triton_per_fused_add_mean_mul_pow_rsqrt_1 --------------------------
	.section	.nv.shared.triton_per_fused_add_mean_mul_pow_rsqrt_1,"aw",@nobits
	.sectionflags	@""
	.align	16
